	.headerflags	@"EF_CUDA_TEXMODE_UNIFIED EF_CUDA_64BIT_ADDRESS EF_CUDA_ACCELERATORS EF_CUDA_SM90 EF_CUDA_VIRTUAL_SM(EF_CUDA_SM90)"
	.elftype	@"ET_EXEC"


//--------------------- .nv.info                  --------------------------
	.section	.nv.info,"",@"SHT_CUDA_INFO"
	.align	4


	//----- nvinfo : EIATTR_REGCOUNT
	.align		4
        /*0000*/ 	.byte	0x04, 0x2f
        /*0002*/ 	.short	(.L_3 - .L_2)
	.align		4
.L_2:
        /*0004*/ 	.word	index@(triton_poi_fused__native_batch_norm_legit_no_training_relu_36)
        /*0008*/ 	.word	0x00000022


	//----- nvinfo : EIATTR_MIN_STACK_SIZE
	.align		4
.L_3:
        /*000c*/ 	.byte	0x04, 0x12
        /*000e*/ 	.short	(.L_5 - .L_4)
	.align		4
.L_4:
        /*0010*/ 	.word	index@(triton_poi_fused__native_batch_norm_legit_no_training_relu_36)
        /*0014*/ 	.word	0x00000000


	//----- nvinfo : EIATTR_FRAME_SIZE
	.align		4
.L_5:
        /*0018*/ 	.byte	0x04, 0x11
        /*001a*/ 	.short	(.L_7 - .L_6)
	.align		4
.L_6:
        /*001c*/ 	.word	index@(triton_poi_fused__native_batch_norm_legit_no_training_relu_36)
        /*0020*/ 	.word	0x00000000


	//----- nvinfo : EIATTR_MIN_STACK_SIZE
	.align		4
.L_7:
        /*0024*/ 	.byte	0x04, 0x12
        /*0026*/ 	.short	(.L_9 - .L_8)
	.align		4
.L_8:
        /*0028*/ 	.word	index@(triton_poi_fused__native_batch_norm_legit_no_training_relu_36)
        /*002c*/ 	.word	0x00000000
.L_9:


//--------------------- .nv.info.triton_poi_fused__native_batch_norm_legit_no_training_relu_36 --------------------------
	.section	.nv.info.triton_poi_fused__native_batch_norm_legit_no_training_relu_36,"",@"SHT_CUDA_INFO"
	.sectionflags	@""
	.align	4


	//----- nvinfo : EIATTR_CUDA_API_VERSION
	.align		4
        /*0000*/ 	.byte	0x04, 0x37
        /*0002*/ 	.short	(.L_11 - .L_10)
.L_10:
        /*0004*/ 	.word	0x0000007c


	//----- nvinfo : EIATTR_KPARAM_INFO
	.align		4
.L_11:
        /*0008*/ 	.byte	0x04, 0x17
        /*000a*/ 	.short	(.L_13 - .L_12)
.L_12:
        /*000c*/ 	.word	0x00000000
        /*0010*/ 	.short	0x0007
        /*0012*/ 	.short	0x0034
        /*0014*/ 	.byte	0x00, 0xf0, 0x11, 0x00


	//----- nvinfo : EIATTR_KPARAM_INFO
	.align		4
.L_13:
        /*0018*/ 	.byte	0x04, 0x17
        /*001a*/ 	.short	(.L_15 - .L_14)
.L_14:
        /*001c*/ 	.word	0x00000000
        /*0020*/ 	.short	0x0006
        /*0022*/ 	.short	0x0030
        /*0024*/ 	.byte	0x00, 0xf0, 0x11, 0x00


	//----- nvinfo : EIATTR_KPARAM_INFO
	.align		4
.L_15:
        /*0028*/ 	.byte	0x04, 0x17
        /*002a*/ 	.short	(.L_17 - .L_16)
.L_16:
        /*002c*/ 	.word	0x00000000
        /*0030*/ 	.short	0x0005
        /*0032*/ 	.short	0x0028
        /*0034*/ 	.byte	0x00, 0xf4, 0x21, 0x00


	//----- nvinfo : EIATTR_KPARAM_INFO
	.align		4
.L_17:
        /*0038*/ 	.byte	0x04, 0x17
        /*003a*/ 	.short	(.L_19 - .L_18)
.L_18:
        /*003c*/ 	.word	0x00000000
        /*0040*/ 	.short	0x0004
        /*0042*/ 	.short	0x0020
        /*0044*/ 	.byte	0x00, 0xf4, 0x21, 0x00


	//----- nvinfo : EIATTR_KPARAM_INFO
	.align		4
.L_19:
        /*0048*/ 	.byte	0x04, 0x17
        /*004a*/ 	.short	(.L_21 - .L_20)
.L_20:
        /*004c*/ 	.word	0x00000000
        /*0050*/ 	.short	0x0003
        /*0052*/ 	.short	0x0018
        /*0054*/ 	.byte	0x00, 0xf4, 0x21, 0x00


	//----- nvinfo : EIATTR_KPARAM_INFO
	.align		4
.L_21:
        /*0058*/ 	.byte	0x04, 0x17
        /*005a*/ 	.short	(.L_23 - .L_22)
.L_22:
        /*005c*/ 	.word	0x00000000
        /*0060*/ 	.short	0x0002
        /*0062*/ 	.short	0x0010
        /*0064*/ 	.byte	0x00, 0xf4, 0x21, 0x00


	//----- nvinfo : EIATTR_KPARAM_INFO
	.align		4
.L_23:
        /*0068*/ 	.byte	0x04, 0x17
        /*006a*/ 	.short	(.L_25 - .L_24)
.L_24:
        /*006c*/ 	.word	0x00000000
        /*0070*/ 	.short	0x0001
        /*0072*/ 	.short	0x0008
        /*0074*/ 	.byte	0x00, 0xf4, 0x21, 0x00


	//----- nvinfo : EIATTR_KPARAM_INFO
	.align		4
.L_25:
        /*0078*/ 	.byte	0x04, 0x17
        /*007a*/ 	.short	(.L_27 - .L_26)
.L_26:
        /*007c*/ 	.word	0x00000000
        /*0080*/ 	.short	0x0000
        /*0082*/ 	.short	0x0000
        /*0084*/ 	.byte	0x00, 0xf4, 0x21, 0x00


	//----- nvinfo : EIATTR_SPARSE_MMA_MASK
	.align		4
.L_27:
        /*0088*/ 	.byte	0x03, 0x50
        /*008a*/ 	.short	0x0000


	//----- nvinfo : EIATTR_MAXREG_COUNT
	.align		4
        /*008c*/ 	.byte	0x03, 0x1b
        /*008e*/ 	.short	0x00ff


	//----- nvinfo : EIATTR_EXIT_INSTR_OFFSETS
	.align		4
        /*0090*/ 	.byte	0x04, 0x1c
        /*0092*/ 	.short	(.L_29 - .L_28)


	//   ....[0]....
.L_28:
        /*0094*/ 	.word	0x00001240


	//   ....[1]....
        /*0098*/ 	.word	0x00001310


	//----- nvinfo : EIATTR_REQNTID
	.align		4
.L_29:
        /*009c*/ 	.byte	0x04, 0x10
        /*009e*/ 	.short	(.L_31 - .L_30)
.L_30:
        /*00a0*/ 	.word	0x00000100
        /*00a4*/ 	.word	0x00000001
        /*00a8*/ 	.word	0x00000001


	//----- nvinfo : EIATTR_CBANK_PARAM_SIZE
	.align		4
.L_31:
        /*00ac*/ 	.byte	0x03, 0x19
        /*00ae*/ 	.short	0x0038


	//----- nvinfo : EIATTR_PARAM_CBANK
	.align		4
        /*00b0*/ 	.byte	0x04, 0x0a
        /*00b2*/ 	.short	(.L_33 - .L_32)
	.align		4
.L_32:
        /*00b4*/ 	.word	index@(.nv.constant0.triton_poi_fused__native_batch_norm_legit_no_training_relu_36)
        /*00b8*/ 	.short	0x0210
        /*00ba*/ 	.short	0x0038


	//----- nvinfo : EIATTR_SW_WAR
	.align		4
.L_33:
        /*00bc*/ 	.byte	0x04, 0x36
        /*00be*/ 	.short	(.L_35 - .L_34)
.L_34:
        /*00c0*/ 	.word	0x00000008
.L_35:


//--------------------- .nv.callgraph             --------------------------
	.section	.nv.callgraph,"",@"SHT_CUDA_CALLGRAPH"
	.align	4
	.sectionentsize	8
	.align		4
        /*0000*/ 	.word	0x00000000
	.align		4
        /*0004*/ 	.word	0xffffffff
	.align		4
        /*0008*/ 	.word	0x00000000
	.align		4
        /*000c*/ 	.word	0xfffffffe
	.align		4
        /*0010*/ 	.word	0x00000000
	.align		4
        /*0014*/ 	.word	0xfffffffd
	.align		4
        /*0018*/ 	.word	0x00000000
	.align		4
        /*001c*/ 	.word	0xfffffffc


//--------------------- .nv.constant4             --------------------------
	.section	.nv.constant4,"a",@progbits
	.align	8
	.align		8
.nv.constant4:
        /*0000*/ 	.dword	_$_str
	.align		8
        /*0008*/ 	.dword	_$_str_$_2


//--------------------- .text.triton_poi_fused__native_batch_norm_legit_no_training_relu_36 --------------------------
	.section	.text.triton_poi_fused__native_batch_norm_legit_no_training_relu_36,"ax",@progbits
	.sectionflags	@"SHF_BARRIERS=1"
	.align	128
        .global         triton_poi_fused__native_batch_norm_legit_no_training_relu_36
        .type           triton_poi_fused__native_batch_norm_legit_no_training_relu_36,@function
        .size           triton_poi_fused__native_batch_norm_legit_no_training_relu_36,(.L_x_1 - triton_poi_fused__native_batch_norm_legit_no_training_relu_36)
        .other          triton_poi_fused__native_batch_norm_legit_no_training_relu_36,@"STO_CUDA_ENTRY STV_DEFAULT"
triton_poi_fused__native_batch_norm_legit_no_training_relu_36:
.text.triton_poi_fused__native_batch_norm_legit_no_training_relu_36:
[----:B------:R-:W0:Y:S02]  /*0000*/  LDC R1, c[0x0][0x28] ;  /* 0x00000a00ff017b82 */ /* 0x000e240000000800 */
[----:B------:R-:W1:Y:S01]  /*0010*/  S2R R3, SR_CTAID.Y ;  /* 0x0000000000037919 */ /* 0x000e620000002600 */
[----:B------:R-:W2:Y:S01]  /*0020*/  LDC.64 R30, c[0x0][0x210] ;  /* 0x00008400ff1e7b82 */ /* 0x000ea20000000a00 */
[----:B------:R-:W-:Y:S02]  /*0030*/  CS2R R6, SRZ ;  /* 0x0000000000067805 */ /* 0x000fe4000001ff00 */
[----:B------:R-:W-:Y:S01]  /*0040*/  CS2R R10, SRZ ;  /* 0x00000000000a7805 */ /* 0x000fe2000001ff00 */
[----:B------:R-:W3:Y:S01]  /*0050*/  S2R R8, SR_TID.X ;  /* 0x0000000000087919 */ /* 0x000ee20000002100 */
[----:B------:R-:W-:Y:S01]  /*0060*/  ULDC.64 UR6, c[0x0][0x208] ;  /* 0x0000820000067ab9 */ /* 0x000fe20000000a00 */
[----:B------:R-:W4:Y:S02]  /*0070*/  S2R R21, SR_CTAID.X ;  /* 0x0000000000157919 */ /* 0x000f240000002500 */
[----:B------:R-:W5:Y:S01]  /*0080*/  LDC.64 R26, c[0x0][0x218] ;  /* 0x00008600ff1a7b82 */ /* 0x000f620000000a00 */
[----:B-1----:R-:W-:-:S02]  /*0090*/  IMAD.SHL.U32 R3, R3, 0x40, RZ ;  /* 0x0000004003037824 */ /* 0x002fc400078e00ff */
[----:B---3--:R-:W-:Y:S02]  /*00a0*/  IMAD.SHL.U32 R0, R8, 0x4, RZ ;  /* 0x0000000408007824 */ /* 0x008fe400078e00ff */
[----:B----4-:R-:W-:-:S03]  /*00b0*/  IMAD.SHL.U32 R21, R21, 0x40, RZ ;  /* 0x0000004015157824 */ /* 0x010fc600078e00ff */
[----:B------:R-:W-:-:S04]  /*00c0*/  LOP3.LUT R24, R3, 0x3c, R0, 0xf8, !PT ;  /* 0x0000003c03187812 */ /* 0x000fc800078ef800 */
[C---:B------:R-:W-:Y:S01]  /*00d0*/  ISETP.GE.AND P0, PT, R24.reuse, 0x600, PT ;  /* 0x000006001800780c */ /* 0x040fe20003f06270 */
[----:B------:R-:W-:-:S05]  /*00e0*/  IMAD.HI R2, R24, 0x2aaaaaab, RZ ;  /* 0x2aaaaaab18027827 */ /* 0x000fca00078e02ff */
[----:B------:R-:W-:-:S04]  /*00f0*/  SHF.R.U32.HI R5, RZ, 0x1f, R2 ;  /* 0x0000001fff057819 */ /* 0x000fc80000011602 */
[----:B------:R-:W-:Y:S02]  /*0100*/  LEA.HI.SX32 R15, R2, R5, 0x1a ;  /* 0x00000005020f7211 */ /* 0x000fe400078fd2ff */
[----:B------:R-:W-:Y:S02]  /*0110*/  CS2R R4, SRZ ;  /* 0x0000000000047805 */ /* 0x000fe4000001ff00 */
[----:B------:R-:W-:Y:S02]  /*0120*/  SHF.R.U32.HI R2, RZ, 0x4, R8 ;  /* 0x00000004ff027819 */ /* 0x000fe40000011608 */
[----:B------:R-:W-:Y:S01]  /*0130*/  CS2R R8, SRZ ;  /* 0x0000000000087805 */ /* 0x000fe2000001ff00 */
[----:B------:R-:W-:Y:S01]  /*0140*/  IMAD R24, R15, -0x180, R24 ;  /* 0xfffffe800f187824 */ /* 0x000fe200078e0218 */
[----:B------:R-:W-:-:S03]  /*0150*/  SGXT.U32 R2, R2, 0x4 ;  /* 0x000000040202781a */ /* 0x000fc60000000000 */
[----:B------:R-:W-:Y:S01]  /*0160*/  IMAD R15, R15, 0x3600, R24 ;  /* 0x000036000f0f7824 */ /* 0x000fe200078e0218 */
[----:B------:R-:W-:Y:S02]  /*0170*/  LOP3.LUT R12, R21, R2, RZ, 0xfc, !PT ;  /* 0x00000002150c7212 */ /* 0x000fe400078efcff */
[----:B------:R-:W-:Y:S02]  /*0180*/  LOP3.LUT R13, R21, 0x10, R2, 0xfe, !PT ;  /* 0x00000010150d7812 */ /* 0x000fe400078efe02 */
[C---:B------:R-:W-:Y:S01]  /*0190*/  ISETP.LT.AND P1, PT, R12.reuse, 0x24, !P0 ;  /* 0x000000240c00780c */ /* 0x040fe20004721270 */
[--C-:B------:R-:W-:Y:S01]  /*01a0*/  IMAD R19, R12, 0x180, R15.reuse ;  /* 0x000001800c137824 */ /* 0x100fe200078e020f */
[C---:B------:R-:W-:Y:S01]  /*01b0*/  ISETP.LT.AND P2, PT, R13.reuse, 0x24, !P0 ;  /* 0x000000240d00780c */ /* 0x040fe20004741270 */
[----:B------:R-:W-:Y:S01]  /*01c0*/  IMAD R23, R13, 0x180, R15 ;  /* 0x000001800d177824 */ /* 0x000fe200078e020f */
[----:B------:R-:W-:Y:S01]  /*01d0*/  LOP3.LUT R29, R21, 0x20, R2, 0xfe, !PT ;  /* 0x00000020151d7812 */ /* 0x000fe200078efe02 */
[----:B--2---:R-:W-:Y:S01]  /*01e0*/  IMAD.WIDE R18, R19, 0x4, R30 ;  /* 0x0000000413127825 */ /* 0x004fe200078e021e */
[----:B------:R-:W-:-:S02]  /*01f0*/  LOP3.LUT R14, R21, 0x30, R2, 0xfe, !PT ;  /* 0x00000030150e7812 */ /* 0x000fc400078efe02 */
[C---:B------:R-:W-:Y:S01]  /*0200*/  ISETP.LT.AND P3, PT, R29.reuse, 0x24, !P0 ;  /* 0x000000241d00780c */ /* 0x040fe20004761270 */
[----:B------:R-:W-:Y:S01]  /*0210*/  IMAD R29, R29, 0x180, R15 ;  /* 0x000001801d1d7824 */ /* 0x000fe200078e020f */
[C---:B------:R-:W-:Y:S01]  /*0220*/  ISETP.LT.AND P4, PT, R14.reuse, 0x24, !P0 ;  /* 0x000000240e00780c */ /* 0x040fe20004781270 */
[----:B------:R-:W-:Y:S01]  /*0230*/  IMAD.WIDE R22, R23, 0x4, R30 ;  /* 0x0000000417167825 */ /* 0x000fe200078e021e */
[----:B------:R-:W-:Y:S01]  /*0240*/  LOP3.LUT R0, R21, 0x3c, R0, 0xf8, !PT ;  /* 0x0000003c15007812 */ /* 0x000fe200078ef800 */
[----:B------:R1:W2:Y:S02]  /*0250*/  @P1 LDG.E.EL.128 R4, desc[UR6][R18.64] ;  /* 0x0000000612041981 */ /* 0x0002a4000c2e1d00 */
[----:B------:R-:W-:Y:S02]  /*0260*/  IMAD R17, R14, 0x180, R15 ;  /* 0x000001800e117824 */ /* 0x000fe400078e020f */
[----:B------:R-:W-:Y:S01]  /*0270*/  IMAD.WIDE R28, R29, 0x4, R30 ;  /* 0x000000041d1c7825 */ /* 0x000fe200078e021e */
[----:B------:R3:W4:Y:S01]  /*0280*/  @P2 LDG.E.EL.128 R8, desc[UR6][R22.64] ;  /* 0x0000000616082981 */ /* 0x000722000c2e1d00 */
[----:B------:R-:W-:-:S02]  /*0290*/  CS2R R12, SRZ ;  /* 0x00000000000c7805 */ /* 0x000fc4000001ff00 */
[----:B------:R-:W-:Y:S01]  /*02a0*/  CS2R R14, SRZ ;  /* 0x00000000000e7805 */ /* 0x000fe2000001ff00 */
[----:B------:R-:W-:Y:S01]  /*02b0*/  IMAD.WIDE R30, R17, 0x4, R30 ;  /* 0x00000004111e7825 */ /* 0x000fe200078e021e */
[----:B------:R-:W-:Y:S02]  /*02c0*/  CS2R R16, SRZ ;  /* 0x0000000000107805 */ /* 0x000fe4000001ff00 */
[----:B-1----:R-:W-:Y:S02]  /*02d0*/  CS2R R18, SRZ ;  /* 0x0000000000127805 */ /* 0x002fe4000001ff00 */
[----:B------:R-:W-:Y:S01]  /*02e0*/  CS2R R20, SRZ ;  /* 0x0000000000147805 */ /* 0x000fe2000001ff00 */
[----:B-----5:R-:W-:Y:S01]  /*02f0*/  IMAD.WIDE R26, R24, 0x4, R26 ;  /* 0x00000004181a7825 */ /* 0x020fe200078e021a */
[----:B------:R1:W5:Y:S01]  /*0300*/  @P3 LDG.E.EL.128 R12, desc[UR6][R28.64] ;  /* 0x000000061c0c3981 */ /* 0x000362000c2e1d00 */
[----:B---3--:R-:W-:-:S03]  /*0310*/  CS2R R22, SRZ ;  /* 0x0000000000167805 */ /* 0x008fc6000001ff00 */
[----:B------:R-:W3:Y:S04]  /*0320*/  @P4 LDG.E.EL.128 R16, desc[UR6][R30.64] ;  /* 0x000000061e104981 */ /* 0x000ee8000c2e1d00 */
[----:B------:R-:W2:Y:S01]  /*0330*/  @!P0 LDG.E.EL.128 R20, desc[UR6][R26.64] ;  /* 0x000000061a148981 */ /* 0x000ea2000c2e1d00 */
[----:B-1----:R-:W1:Y:S02]  /*0340*/  LDC.64 R28, c[0x0][0x220] ;  /* 0x00008800ff1c7b82 */ /* 0x002e640000000a00 */
[----:B-1----:R-:W-:-:S04]  /*0350*/  IMAD.WIDE R28, R24, 0x4, R28 ;  /* 0x00000004181c7825 */ /* 0x002fc800078e021c */
[C---:B--2---:R-:W-:Y:S01]  /*0360*/  FADD R4, -R20.reuse, R4 ;  /* 0x0000000414047221 */ /* 0x044fe20000000100 */
[C---:B----4-:R-:W-:Y:S01]  /*0370*/  FADD R25, -R20.reuse, R8 ;  /* 0x0000000814197221 */ /* 0x050fe20000000100 */
[C---:B-----5:R-:W-:Y:S01]  /*0380*/  FADD R12, -R20.reuse, R12 ;  /* 0x0000000c140c7221 */ /* 0x060fe20000000100 */
[----:B---3--:R-:W-:Y:S01]  /*0390*/  FADD R16, -R20, R16 ;  /* 0x0000001014107221 */ /* 0x008fe20000000100 */
[C---:B------:R-:W-:Y:S01]  /*03a0*/  FADD R5, -R21.reuse, R5 ;  /* 0x0000000515057221 */ /* 0x040fe20000000100 */
[C---:B------:R-:W-:Y:S01]  /*03b0*/  FADD R20, -R21.reuse, R9 ;  /* 0x0000000915147221 */ /* 0x040fe20000000100 */
[C---:B------:R-:W-:Y:S01]  /*03c0*/  FADD R13, -R21.reuse, R13 ;  /* 0x0000000d150d7221 */ /* 0x040fe20000000100 */
[----:B------:R-:W-:Y:S01]  /*03d0*/  FADD R17, -R21, R17 ;  /* 0x0000001115117221 */ /* 0x000fe20000000100 */
[----:B------:R-:W-:Y:S01]  /*03e0*/  FADD R21, -R22, R10 ;  /* 0x0000000a16157221 */ /* 0x000fe20000000100 */
[----:B------:R-:W-:Y:S01]  /*03f0*/  FADD R26, -R23, R11 ;  /* 0x0000000b171a7221 */ /* 0x000fe20000000100 */
[----:B------:R-:W-:-:S02]  /*0400*/  CS2R R8, SRZ ;  /* 0x0000000000087805 */ /* 0x000fc4000001ff00 */
[----:B------:R-:W-:-:S06]  /*0410*/  CS2R R10, SRZ ;  /* 0x00000000000a7805 */ /* 0x000fcc000001ff00 */
[----:B------:R-:W2:Y:S01]  /*0420*/  @!P0 LDG.E.EL.128 R8, desc[UR6][R28.64] ;  /* 0x000000061c088981 */ /* 0x000ea2000c2e1d00 */
[C---:B------:R-:W-:Y:S01]  /*0430*/  FADD R6, -R22.reuse, R6 ;  /* 0x0000000616067221 */ /* 0x040fe20000000100 */
[C---:B------:R-:W-:Y:S01]  /*0440*/  FADD R14, -R22.reuse, R14 ;  /* 0x0000000e160e7221 */ /* 0x040fe20000000100 */
[----:B------:R-:W-:Y:S01]  /*0450*/  FADD R18, -R22, R18 ;  /* 0x0000001216127221 */ /* 0x000fe20000000100 */
[C---:B------:R-:W-:Y:S01]  /*0460*/  FADD R22, -R23.reuse, R7 ;  /* 0x0000000717167221 */ /* 0x040fe20000000100 */
[C---:B------:R-:W-:Y:S01]  /*0470*/  FADD R7, -R23.reuse, R19 ;  /* 0x0000001317077221 */ /* 0x040fe20000000100 */
[----:B------:R-:W-:Y:S01]  /*0480*/  FADD R15, -R23, R15 ;  /* 0x0000000f170f7221 */ /* 0x000fe20000000100 */
[----:B--2---:R-:W-:-:S04]  /*0490*/  FADD R27, R8, 0.0010000000474974513054 ;  /* 0x3a83126f081b7421 */ /* 0x004fc80000000000 */
[----:B------:R-:W1:Y:S01]  /*04a0*/  MUFU.SQRT R8, R27 ;  /* 0x0000001b00087308 */ /* 0x000e620000002000 */
[----:B------:R-:W-:Y:S01]  /*04b0*/  FADD R19, R10, 0.0010000000474974513054 ;  /* 0x3a83126f0a137421 */ /* 0x000fe20000000000 */
[----:B------:R-:W-:-:S06]  /*04c0*/  FADD R11, R11, 0.0010000000474974513054 ;  /* 0x3a83126f0b0b7421 */ /* 0x000fcc0000000000 */
[----:B------:R-:W2:Y:S01]  /*04d0*/  MUFU.SQRT R30, R11 ;  /* 0x0000000b001e7308 */ /* 0x000ea20000002000 */
[----:B-1----:R-:W-:-:S07]  /*04e0*/  FSETP.GT.AND P6, PT, R8, 8.50705917302346158658e+37, PT ;  /* 0x7e8000000800780b */ /* 0x002fce0003fc4000 */
[----:B------:R-:W1:Y:S01]  /*04f0*/  MUFU.SQRT R19, R19 ;  /* 0x0000001300137308 */ /* 0x000e620000002000 */
[----:B------:R-:W-:Y:S01]  /*0500*/  FSETP.GEU.AND P1, PT, R8, 1.175494350822287508e-38, PT ;  /* 0x008000000800780b */ /* 0x000fe20003f2e000 */
[----:B------:R-:W-:Y:S02]  /*0510*/  IMAD.MOV.U32 R10, RZ, RZ, 0x3e800000 ;  /* 0x3e800000ff0a7424 */ /* 0x000fe400078e00ff */
[----:B------:R-:W-:-:S03]  /*0520*/  FADD R9, R9, 0.0010000000474974513054 ;  /* 0x3a83126f09097421 */ /* 0x000fc60000000000 */
[----:B------:R-:W-:Y:S01]  /*0530*/  FSEL R28, R10, 1, P6 ;  /* 0x3f8000000a1c7808 */ /* 0x000fe20003000000 */
[----:B------:R-:W-:Y:S01]  /*0540*/  @P6 FMUL R8, R8, 0.25 ;  /* 0x3e80000008086820 */ /* 0x000fe20000400000 */
[----:B--2---:R-:W-:Y:S02]  /*0550*/  FSETP.GT.AND P6, PT, R30, 8.50705917302346158658e+37, PT ;  /* 0x7e8000001e00780b */ /* 0x004fe40003fc4000 */
[----:B-1----:R-:W-:-:S03]  /*0560*/  FSETP.GT.AND P4, PT, R19, 8.50705917302346158658e+37, PT ;  /* 0x7e8000001300780b */ /* 0x002fc60003f84000 */
[----:B------:R-:W-:Y:S01]  /*0570*/  @!P1 FMUL R8, R8, 16777216 ;  /* 0x4b80000008089820 */ /* 0x000fe20000400000 */
[----:B------:R-:W-:Y:S01]  /*0580*/  @!P1 FMUL R28, R28, 16777216 ;  /* 0x4b8000001c1c9820 */ /* 0x000fe20000400000 */
[----:B------:R-:W-:Y:S01]  /*0590*/  FSETP.GEU.AND P1, PT, R30, 1.175494350822287508e-38, PT ;  /* 0x008000001e00780b */ /* 0x000fe20003f2e000 */
[----:B------:R-:W1:Y:S01]  /*05a0*/  MUFU.SQRT R23, R9 ;  /* 0x0000000900177308 */ /* 0x000e620000002000 */
[----:B------:R-:W-:-:S04]  /*05b0*/  FSETP.GEU.AND P5, PT, R19, 1.175494350822287508e-38, PT ;  /* 0x008000001300780b */ /* 0x000fc80003fae000 */
[----:B------:R-:W-:-:S03]  /*05c0*/  @P6 FMUL R30, R30, 0.25 ;  /* 0x3e8000001e1e6820 */ /* 0x000fc60000400000 */
[----:B------:R-:W2:Y:S01]  /*05d0*/  MUFU.RCP R9, R8 ;  /* 0x0000000800097308 */ /* 0x000ea20000001000 */
[----:B------:R-:W-:-:S03]  /*05e0*/  @P4 FMUL R19, R19, 0.25 ;  /* 0x3e80000013134820 */ /* 0x000fc60000400000 */
[----:B------:R-:W-:Y:S02]  /*05f0*/  @!P1 FMUL R30, R30, 16777216 ;  /* 0x4b8000001e1e9820 */ /* 0x000fe40000400000 */
[----:B------:R-:W-:Y:S01]  /*0600*/  @!P5 FMUL R19, R19, 16777216 ;  /* 0x4b8000001313d820 */ /* 0x000fe20000400000 */
[----:B-1----:R-:W-:-:S03]  /*0610*/  FSETP.GT.AND P2, PT, R23, 8.50705917302346158658e+37, PT ;  /* 0x7e8000001700780b */ /* 0x002fc60003f44000 */
[----:B------:R-:W1:Y:S01]  /*0620*/  MUFU.RCP R27, R19 ;  /* 0x00000013001b7308 */ /* 0x000e620000001000 */
[----:B------:R-:W-:Y:S02]  /*0630*/  FSETP.GEU.AND P3, PT, R23, 1.175494350822287508e-38, PT ;  /* 0x008000001700780b */ /* 0x000fe40003f6e000 */
[----:B------:R-:W-:-:S05]  /*0640*/  FSEL R11, R10, 1, P6 ;  /* 0x3f8000000a0b7808 */ /* 0x000fca0003000000 */
[----:B------:R-:W3:Y:S01]  /*0650*/  MUFU.RCP R30, R30 ;  /* 0x0000001e001e7308 */ /* 0x000ee20000001000 */
[----:B--2---:R-:W-:Y:S01]  /*0660*/  FMUL R9, R9, R28 ;  /* 0x0000001c09097220 */ /* 0x004fe20000400000 */
[----:B------:R-:W-:Y:S01]  /*0670*/  FSEL R28, R10, 1, P4 ;  /* 0x3f8000000a1c7808 */ /* 0x000fe20002000000 */
[----:B------:R-:W-:Y:S01]  /*0680*/  @P2 FMUL R23, R23, 0.25 ;  /* 0x3e80000017172820 */ /* 0x000fe20000400000 */
[----:B------:R-:W-:-:S03]  /*0690*/  @!P1 FMUL R11, R11, 16777216 ;  /* 0x4b8000000b0b9820 */ /* 0x000fc60000400000 */
[----:B------:R-:W-:Y:S01]  /*06a0*/  @!P5 FMUL R28, R28, 16777216 ;  /* 0x4b8000001c1cd820 */ /* 0x000fe20000400000 */
[----:B------:R-:W-:Y:S01]  /*06b0*/  @!P3 FMUL R23, R23, 16777216 ;  /* 0x4b8000001717b820 */ /* 0x000fe20000400000 */
[----:B------:R-:W-:Y:S02]  /*06c0*/  FSEL R8, R10, 1, P2 ;  /* 0x3f8000000a087808 */ /* 0x000fe40001000000 */
[----:B-1----:R-:W-:Y:S01]  /*06d0*/  FMUL R27, R27, R28 ;  /* 0x0000001c1b1b7220 */ /* 0x002fe20000400000 */
[----:B---3--:R-:W-:Y:S02]  /*06e0*/  FMUL R28, R30, R11 ;  /* 0x0000000b1e1c7220 */ /* 0x008fe40000400000 */
[----:B------:R-:W1:Y:S01]  /*06f0*/  LDC.64 R10, c[0x0][0x228] ;  /* 0x00008a00ff0a7b82 */ /* 0x000e620000000a00 */
[----:B------:R-:W2:Y:S01]  /*0700*/  MUFU.RCP R23, R23 ;  /* 0x0000001700177308 */ /* 0x000ea20000001000 */
[----:B------:R-:W-:-:S06]  /*0710*/  @!P3 FMUL R8, R8, 16777216 ;  /* 0x4b8000000808b820 */ /* 0x000fcc0000400000 */
[----:B------:R-:W3:Y:S01]  /*0720*/  LDC.64 R30, c[0x0][0x230] ;  /* 0x00008c00ff1e7b82 */ /* 0x000ee20000000a00 */
[C---:B------:R-:W-:Y:S01]  /*0730*/  FMUL R19, R28.reuse, R26 ;  /* 0x0000001a1c137220 */ /* 0x040fe20000400000 */
[C---:B------:R-:W-:Y:S01]  /*0740*/  FMUL R7, R28.reuse, R7 ;  /* 0x000000071c077220 */ /* 0x040fe20000400000 */
[C---:B------:R-:W-:Y:S01]  /*0750*/  FMUL R22, R28.reuse, R22 ;  /* 0x000000161c167220 */ /* 0x040fe20000400000 */
[C---:B------:R-:W-:Y:S01]  /*0760*/  FMUL R18, R27.reuse, R18 ;  /* 0x000000121b127220 */ /* 0x040fe20000400000 */
[----:B------:R-:W-:Y:S01]  /*0770*/  FMUL R26, R27, R14 ;  /* 0x0000000e1b1a7220 */ /* 0x000fe20000400000 */
[----:B--2---:R-:W-:Y:S01]  /*0780*/  FMUL R8, R23, R8 ;  /* 0x0000000817087220 */ /* 0x004fe20000400000 */
[----:B------:R-:W-:Y:S01]  /*0790*/  FMUL R23, R28, R15 ;  /* 0x0000000f1c177220 */ /* 0x000fe20000400000 */
[C---:B------:R-:W-:Y:S01]  /*07a0*/  FMUL R21, R27.reuse, R21 ;  /* 0x000000151b157220 */ /* 0x040fe20000400000 */
[----:B------:R-:W-:Y:S01]  /*07b0*/  FMUL R6, R27, R6 ;  /* 0x000000061b067220 */ /* 0x000fe20000400000 */
[C---:B------:R-:W-:Y:S01]  /*07c0*/  FMUL R27, R8.reuse, R13 ;  /* 0x0000000d081b7220 */ /* 0x040fe20000400000 */
[C---:B------:R-:W-:Y:S01]  /*07d0*/  FMUL R28, R9.reuse, R12 ;  /* 0x0000000c091c7220 */ /* 0x040fe20000400000 */
[C---:B------:R-:W-:Y:S01]  /*07e0*/  FMUL R17, R8.reuse, R17 ;  /* 0x0000001108117220 */ /* 0x040fe20000400000 */
[C---:B------:R-:W-:Y:S01]  /*07f0*/  FMUL R20, R8.reuse, R20 ;  /* 0x0000001408147220 */ /* 0x040fe20000400000 */
[----:B------:R-:W-:Y:S01]  /*0800*/  FMUL R5, R8, R5 ;  /* 0x0000000508057220 */ /* 0x000fe20000400000 */
[C---:B------:R-:W-:Y:S01]  /*0810*/  FMUL R16, R9.reuse, R16 ;  /* 0x0000001009107220 */ /* 0x040fe20000400000 */
[C---:B------:R-:W-:Y:S01]  /*0820*/  FMUL R25, R9.reuse, R25 ;  /* 0x0000001909197220 */ /* 0x040fe20000400000 */
[----:B------:R-:W-:Y:S01]  /*0830*/  FMUL R4, R9, R4 ;  /* 0x0000000409047220 */ /* 0x000fe20000400000 */
[----:B-1----:R-:W-:Y:S01]  /*0840*/  IMAD.WIDE R12, R24, 0x4, R10 ;  /* 0x00000004180c7825 */ /* 0x002fe200078e020a */
[----:B------:R-:W-:-:S02]  /*0850*/  CS2R R8, SRZ ;  /* 0x0000000000087805 */ /* 0x000fc4000001ff00 */
[----:B------:R-:W-:Y:S02]  /*0860*/  CS2R R10, SRZ ;  /* 0x00000000000a7805 */ /* 0x000fe4000001ff00 */
[----:B------:R-:W-:Y:S01]  /*0870*/  CS2R R14, SRZ ;  /* 0x00000000000e7805 */ /* 0x000fe2000001ff00 */
[----:B---3--:R-:W-:-:S03]  /*0880*/  IMAD.WIDE R30, R24, 0x4, R30 ;  /* 0x00000004181e7825 */ /* 0x008fc600078e021e */
[----:B------:R1:W2:Y:S02]  /*0890*/  @!P0 LDG.E.EL.128 R8, desc[UR6][R12.64] ;  /* 0x000000060c088981 */ /* 0x0002a4000c2e1d00 */
[----:B-1----:R-:W-:-:S06]  /*08a0*/  CS2R R12, SRZ ;  /* 0x00000000000c7805 */ /* 0x002fcc000001ff00 */
[----:B------:R-:W2:Y:S01]  /*08b0*/  @!P0 LDG.E.EL.128 R12, desc[UR6][R30.64] ;  /* 0x000000061e0c8981 */ /* 0x000ea2000c2e1d00 */
[----:B------:R-:W1:Y:S01]  /*08c0*/  S2UR UR5, SR_CgaCtaId ;  /* 0x00000000000579c3 */ /* 0x000e620000008800 */
[----:B------:R-:W-:Y:S02]  /*08d0*/  UMOV UR4, 0x400 ;  /* 0x0000040000047882 */ /* 0x000fe40000000000 */
[----:B-1----:R-:W-:Y:S01]  /*08e0*/  UPRMT UR4, UR5, 0x654, UR4 ;  /* 0x0000065405047896 */ /* 0x002fe20008000004 */
[-CC-:B--2---:R-:W-:Y:S01]  /*08f0*/  FFMA R4, R4, R8.reuse, R12.reuse ;  /* 0x0000000804047223 */ /* 0x184fe2000000000c */
[-CC-:B------:R-:W-:Y:S01]  /*0900*/  FFMA R25, R25, R8.reuse, R12.reuse ;  /* 0x0000000819197223 */ /* 0x180fe2000000000c */
[-CC-:B------:R-:W-:Y:S01]  /*0910*/  FFMA R28, R28, R8.reuse, R12.reuse ;  /* 0x000000081c1c7223 */ /* 0x180fe2000000000c */
[----:B------:R-:W-:Y:S02]  /*0920*/  FFMA R16, R16, R8, R12 ;  /* 0x0000000810107223 */ /* 0x000fe4000000000c */
[----:B------:R-:W1:Y:S01]  /*0930*/  S2R R8, SR_TID.X ;  /* 0x0000000000087919 */ /* 0x000e620000002100 */
[-CC-:B------:R-:W-:Y:S01]  /*0940*/  FFMA R5, R5, R9.reuse, R13.reuse ;  /* 0x0000000905057223 */ /* 0x180fe2000000000d */
[-CC-:B------:R-:W-:Y:S01]  /*0950*/  FFMA R20, R20, R9.reuse, R13.reuse ;  /* 0x0000000914147223 */ /* 0x180fe2000000000d */
[-CC-:B------:R-:W-:Y:S01]  /*0960*/  FFMA R27, R27, R9.reuse, R13.reuse ;  /* 0x000000091b1b7223 */ /* 0x180fe2000000000d */
[----:B------:R-:W-:Y:S01]  /*0970*/  FFMA R17, R17, R9, R13 ;  /* 0x0000000911117223 */ /* 0x000fe2000000000d */
[-CC-:B------:R-:W-:Y:S01]  /*0980*/  FFMA R6, R6, R10.reuse, R14.reuse ;  /* 0x0000000a06067223 */ /* 0x180fe2000000000e */
[-CC-:B------:R-:W-:Y:S01]  /*0990*/  FFMA R21, R21, R10.reuse, R14.reuse ;  /* 0x0000000a15157223 */ /* 0x180fe2000000000e */
[-CC-:B------:R-:W-:Y:S01]  /*09a0*/  FFMA R26, R26, R10.reuse, R14.reuse ;  /* 0x0000000a1a1a7223 */ /* 0x180fe2000000000e */
[----:B------:R-:W-:Y:S01]  /*09b0*/  FFMA R18, R18, R10, R14 ;  /* 0x0000000a12127223 */ /* 0x000fe2000000000e */
[-CC-:B------:R-:W-:Y:S01]  /*09c0*/  FFMA R22, R22, R11.reuse, R15.reuse ;  /* 0x0000000b16167223 */ /* 0x180fe2000000000f */
[-CC-:B------:R-:W-:Y:S01]  /*09d0*/  FFMA R19, R19, R11.reuse, R15.reuse ;  /* 0x0000000b13137223 */ /* 0x180fe2000000000f */
[-CC-:B------:R-:W-:Y:S01]  /*09e0*/  FFMA R23, R23, R11.reuse, R15.reuse ;  /* 0x0000000b17177223 */ /* 0x180fe2000000000f */
[----:B------:R-:W-:-:S02]  /*09f0*/  FFMA R7, R7, R11, R15 ;  /* 0x0000000b07077223 */ /* 0x000fc4000000000f */
[----:B------:R-:W-:Y:S02]  /*0a00*/  FSETP.GEU.AND P0, PT, R22, RZ, PT ;  /* 0x000000ff1600720b */ /* 0x000fe40003f0e000 */
[----:B-1----:R-:W-:Y:S02]  /*0a10*/  SHF.L.U32 R9, R8, 0x8, RZ ;  /* 0x0000000808097819 */ /* 0x002fe400000006ff */
[----:B------:R-:W-:Y:S02]  /*0a20*/  SHF.R.U32.HI R10, RZ, 0x4, R8 ;  /* 0x00000004ff0a7819 */ /* 0x000fe40000011608 */
[----:B------:R-:W-:Y:S02]  /*0a30*/  LOP3.LUT R9, R9, 0xf00, RZ, 0xc0, !PT ;  /* 0x00000f0009097812 */ /* 0x000fe400078ec0ff */
[----:B------:R-:W-:Y:S02]  /*0a40*/  SGXT.U32 R10, R10, 0x4 ;  /* 0x000000040a0a781a */ /* 0x000fe40000000000 */
[----:B------:R-:W-:-:S02]  /*0a50*/  LOP3.LUT R12, R9, 0x40, RZ, 0xfc, !PT ;  /* 0x00000040090c7812 */ /* 0x000fc400078efcff */
[C---:B------:R-:W-:Y:S02]  /*0a60*/  LOP3.LUT R13, R9.reuse, 0x80, RZ, 0xfc, !PT ;  /* 0x00000080090d7812 */ /* 0x040fe400078efcff */
[C---:B------:R-:W-:Y:S02]  /*0a70*/  LOP3.LUT R10, R9.reuse, R10, RZ, 0xfc, !PT ;  /* 0x0000000a090a7212 */ /* 0x040fe400078efcff */
[C---:B------:R-:W-:Y:S02]  /*0a80*/  LOP3.LUT R14, R9.reuse, 0xc0, RZ, 0xfc, !PT ;  /* 0x000000c0090e7812 */ /* 0x040fe400078efcff */
[----:B------:R-:W-:Y:S02]  /*0a90*/  LEA.HI R11, R9, UR4, RZ, 0x1c ;  /* 0x00000004090b7c11 */ /* 0x000fe4000f8fe0ff */
[----:B------:R-:W-:Y:S02]  /*0aa0*/  LEA.HI R9, R12, UR4, RZ, 0x1c ;  /* 0x000000040c097c11 */ /* 0x000fe4000f8fe0ff */
[----:B------:R-:W-:-:S03]  /*0ab0*/  LEA.HI R13, R13, UR4, RZ, 0x1c ;  /* 0x000000040d0d7c11 */ /* 0x000fc6000f8fe0ff */
[----:B------:R-:W-:Y:S01]  /*0ac0*/  IMAD R12, R10, 0x4, R9 ;  /* 0x000000040a0c7824 */ /* 0x000fe200078e0209 */
[----:B------:R-:W-:Y:S01]  /*0ad0*/  FSETP.GEU.AND P1, PT, R6, RZ, PT ;  /* 0x000000ff0600720b */ /* 0x000fe20003f2e000 */
[----:B------:R-:W-:Y:S01]  /*0ae0*/  IMAD R9, R10, 0x4, R13 ;  /* 0x000000040a097824 */ /* 0x000fe200078e020d */
[----:B------:R-:W-:Y:S02]  /*0af0*/  FSEL R13, R22, RZ, P0 ;  /* 0x000000ff160d7208 */ /* 0x000fe40000000000 */
[----:B------:R-:W-:Y:S02]  /*0b00*/  FSETP.GEU.AND P0, PT, R25, RZ, PT ;  /* 0x000000ff1900720b */ /* 0x000fe40003f0e000 */
[----:B------:R-:W-:Y:S02]  /*0b10*/  FSETP.GEU.AND P3, PT, R4, RZ, PT ;  /* 0x000000ff0400720b */ /* 0x000fe40003f6e000 */
[----:B------:R-:W-:Y:S02]  /*0b20*/  LEA.HI R15, R14, UR4, RZ, 0x1c ;  /* 0x000000040e0f7c11 */ /* 0x000fe4000f8fe0ff */
[----:B------:R-:W-:-:S02]  /*0b30*/  FSETP.GEU.AND P2, PT, R5, RZ, PT ;  /* 0x000000ff0500720b */ /* 0x000fc40003f4e000 */
[----:B------:R-:W-:Y:S02]  /*0b40*/  FSEL R6, R6, RZ, P1 ;  /* 0x000000ff06067208 */ /* 0x000fe40000800000 */
[----:B------:R-:W-:Y:S02]  /*0b50*/  FSETP.GEU.AND P1, PT, R19, RZ, PT ;  /* 0x000000ff1300720b */ /* 0x000fe40003f2e000 */
[----:B------:R-:W-:Y:S01]  /*0b60*/  FSEL R14, R25, RZ, P0 ;  /* 0x000000ff190e7208 */ /* 0x000fe20000000000 */
[----:B------:R-:W-:Y:S01]  /*0b70*/  IMAD R11, R10, 0x4, R11 ;  /* 0x000000040a0b7824 */ /* 0x000fe200078e020b */
[----:B------:R-:W-:Y:S02]  /*0b80*/  FSETP.GEU.AND P0, PT, R28, RZ, PT ;  /* 0x000000ff1c00720b */ /* 0x000fe40003f0e000 */
[----:B------:R-:W-:Y:S02]  /*0b90*/  FSEL R4, R4, RZ, P3 ;  /* 0x000000ff04047208 */ /* 0x000fe40001800000 */
[----:B------:R-:W-:-:S02]  /*0ba0*/  FSEL R5, R5, RZ, P2 ;  /* 0x000000ff05057208 */ /* 0x000fc40001000000 */
[----:B------:R-:W-:Y:S02]  /*0bb0*/  FSETP.GEU.AND P3, PT, R20, RZ, PT ;  /* 0x000000ff1400720b */ /* 0x000fe40003f6e000 */
[----:B------:R-:W-:Y:S02]  /*0bc0*/  FSETP.GEU.AND P2, PT, R21, RZ, PT ;  /* 0x000000ff1500720b */ /* 0x000fe40003f4e000 */
[----:B------:R-:W-:Y:S02]  /*0bd0*/  FSEL R19, R19, RZ, P1 ;  /* 0x000000ff13137208 */ /* 0x000fe40000800000 */
[----:B------:R-:W-:Y:S02]  /*0be0*/  LEA R10, R10, R15, 0x2 ;  /* 0x0000000f0a0a7211 */ /* 0x000fe400078e10ff */
[----:B------:R-:W-:Y:S02]  /*0bf0*/  FSEL R28, R28, RZ, P0 ;  /* 0x000000ff1c1c7208 */ /* 0x000fe40000000000 */
[----:B------:R-:W-:Y:S01]  /*0c00*/  FSETP.GEU.AND P1, PT, R27, RZ, PT ;  /* 0x000000ff1b00720b */ /* 0x000fe20003f2e000 */
[----:B------:R1:W-:Y:S01]  /*0c10*/  STS [R11], R4 ;  /* 0x000000040b007388 */ /* 0x0003e20000000800 */
[----:B------:R-:W-:-:S02]  /*0c20*/  FSETP.GEU.AND P0, PT, R26, RZ, PT ;  /* 0x000000ff1a00720b */ /* 0x000fc40003f0e000 */
[----:B------:R-:W-:Y:S01]  /*0c30*/  FSEL R15, R20, RZ, P3 ;  /* 0x000000ff140f7208 */ /* 0x000fe20001800000 */
[----:B------:R-:W-:Y:S01]  /*0c40*/  STS [R12+0x100], R5 ;  /* 0x000100050c007388 */ /* 0x000fe20000000800 */
[----:B------:R-:W-:Y:S02]  /*0c50*/  FSEL R27, R27, RZ, P1 ;  /* 0x000000ff1b1b7208 */ /* 0x000fe40000800000 */
[----:B------:R-:W-:Y:S01]  /*0c60*/  FSETP.GEU.AND P1, PT, R16, RZ, PT ;  /* 0x000000ff1000720b */ /* 0x000fe20003f2e000 */
[----:B------:R-:W-:Y:S01]  /*0c70*/  STS [R9+0x200], R6 ;  /* 0x0002000609007388 */ /* 0x000fe20000000800 */
[----:B-1----:R-:W-:-:S03]  /*0c80*/  FSEL R4, R21, RZ, P2 ;  /* 0x000000ff15047208 */ /* 0x002fc60001000000 */
[----:B------:R-:W-:Y:S01]  /*0c90*/  STS [R10+0x300], R13 ;  /* 0x0003000d0a007388 */ /* 0x000fe20000000800 */
[----:B------:R-:W-:Y:S02]  /*0ca0*/  FSEL R26, R26, RZ, P0 ;  /* 0x000000ff1a1a7208 */ /* 0x000fe40000000000 */
[----:B------:R-:W-:Y:S01]  /*0cb0*/  FSETP.GEU.AND P0, PT, R17, RZ, PT ;  /* 0x000000ff1100720b */ /* 0x000fe20003f0e000 */
[----:B------:R-:W-:Y:S01]  /*0cc0*/  STS [R11+0x40], R14 ;  /* 0x0000400e0b007388 */ /* 0x000fe20000000800 */
[----:B------:R-:W-:-:S03]  /*0cd0*/  FSETP.GEU.AND P2, PT, R23, RZ, PT ;  /* 0x000000ff1700720b */ /* 0x000fc60003f4e000 */
[----:B------:R-:W-:Y:S01]  /*0ce0*/  STS [R12+0x140], R15 ;  /* 0x0001400f0c007388 */ /* 0x000fe20000000800 */
[----:B------:R-:W-:-:S03]  /*0cf0*/  FSEL R17, R17, RZ, P0 ;  /* 0x000000ff11117208 */ /* 0x000fc60000000000 */
[----:B------:R1:W-:Y:S01]  /*0d00*/  STS [R9+0x240], R4 ;  /* 0x0002400409007388 */ /* 0x0003e20000000800 */
[----:B------:R-:W-:Y:S02]  /*0d10*/  FSEL R23, R23, RZ, P2 ;  /* 0x000000ff17177208 */ /* 0x000fe40001000000 */
[C---:B------:R-:W-:Y:S01]  /*0d20*/  FSETP.GEU.AND P0, PT, R7.reuse, RZ, PT ;  /* 0x000000ff0700720b */ /* 0x040fe20003f0e000 */
[----:B------:R-:W-:Y:S01]  /*0d30*/  STS [R10+0x340], R19 ;  /* 0x000340130a007388 */ /* 0x000fe20000000800 */
[----:B-1----:R-:W-:Y:S02]  /*0d40*/  FSEL R4, R16, RZ, P1 ;  /* 0x000000ff10047208 */ /* 0x002fe40000800000 */
[----:B------:R-:W-:Y:S01]  /*0d50*/  FSETP.GEU.AND P1, PT, R18, RZ, PT ;  /* 0x000000ff1200720b */ /* 0x000fe20003f2e000 */
[----:B------:R-:W-:Y:S01]  /*0d60*/  STS [R11+0x80], R28 ;  /* 0x0000801c0b007388 */ /* 0x000fe20000000800 */
[----:B------:R-:W-:Y:S01]  /*0d70*/  IMAD.SHL.U32 R16, R8, 0x4, RZ ;  /* 0x0000000408107824 */ /* 0x000fe200078e00ff */
[----:B------:R-:W-:-:S02]  /*0d80*/  FSEL R7, R7, RZ, P0 ;  /* 0x000000ff07077208 */ /* 0x000fc40000000000 */
[----:B------:R-:W-:Y:S01]  /*0d90*/  STS [R12+0x180], R27 ;  /* 0x0001801b0c007388 */ /* 0x000fe20000000800 */
[----:B------:R-:W-:-:S03]  /*0da0*/  FSEL R18, R18, RZ, P1 ;  /* 0x000000ff12127208 */ /* 0x000fc60000800000 */
[----:B------:R-:W-:Y:S04]  /*0db0*/  STS [R9+0x280], R26 ;  /* 0x0002801a09007388 */ /* 0x000fe80000000800 */
[----:B------:R-:W-:Y:S01]  /*0dc0*/  STS [R10+0x380], R23 ;  /* 0x000380170a007388 */ /* 0x000fe20000000800 */
[----:B------:R-:W-:-:S03]  /*0dd0*/  LOP3.LUT R16, R16, 0x3fc, RZ, 0xc0, !PT ;  /* 0x000003fc10107812 */ /* 0x000fc600078ec0ff */
[----:B------:R1:W-:Y:S04]  /*0de0*/  STS [R11+0xc0], R4 ;  /* 0x0000c0040b007388 */ /* 0x0003e80000000800 */
[----:B------:R-:W-:Y:S04]  /*0df0*/  STS [R12+0x1c0], R17 ;  /* 0x0001c0110c007388 */ /* 0x000fe80000000800 */
[----:B------:R2:W-:Y:S04]  /*0e00*/  STS [R9+0x2c0], R18 ;  /* 0x0002c01209007388 */ /* 0x0005e80000000800 */
[----:B------:R-:W-:Y:S01]  /*0e10*/  STS [R10+0x3c0], R7 ;  /* 0x0003c0070a007388 */ /* 0x000fe20000000800 */
[----:B------:R-:W-:-:S02]  /*0e20*/  LOP3.LUT R5, R16, 0x400, RZ, 0xfc, !PT ;  /* 0x0000040010057812 */ /* 0x000fc400078efcff */
[----:B------:R-:W-:Y:S02]  /*0e30*/  LOP3.LUT R6, R16, 0x800, RZ, 0xfc, !PT ;  /* 0x0000080010067812 */ /* 0x000fe400078efcff */
[----:B------:R-:W-:Y:S02]  /*0e40*/  SHF.R.U32.HI R8, RZ, 0x2, R8 ;  /* 0x00000002ff087819 */ /* 0x000fe40000011608 */
[----:B-1----:R-:W-:Y:S02]  /*0e50*/  SHF.R.U32.HI R4, RZ, 0x4, R5 ;  /* 0x00000004ff047819 */ /* 0x002fe40000011605 */
[----:B------:R-:W-:Y:S02]  /*0e60*/  SHF.R.U32.HI R6, RZ, 0x4, R6 ;  /* 0x00000004ff067819 */ /* 0x000fe40000011606 */
[----:B------:R-:W-:Y:S02]  /*0e70*/  LOP3.LUT R8, R8, 0x3c, RZ, 0xc0, !PT ;  /* 0x0000003c08087812 */ /* 0x000fe400078ec0ff */
[----:B------:R-:W-:-:S02]  /*0e80*/  LOP3.LUT R4, R4, 0x7c, RZ, 0xc0, !PT ;  /* 0x0000007c04047812 */ /* 0x000fc400078ec0ff */
[----:B------:R-:W-:Y:S01]  /*0e90*/  LOP3.LUT R6, R6, 0xbc, RZ, 0xc0, !PT ;  /* 0x000000bc06067812 */ /* 0x000fe200078ec0ff */
[----:B------:R-:W-:Y:S02]  /*0ea0*/  VIADD R5, R8, UR4 ;  /* 0x0000000408057c36 */ /* 0x000fe40008000000 */
[----:B------:R-:W-:Y:S01]  /*0eb0*/  VIADD R11, R4, UR4 ;  /* 0x00000004040b7c36 */ /* 0x000fe20008000000 */
[----:B--2---:R-:W-:Y:S01]  /*0ec0*/  IADD3 R9, R6, UR4, RZ ;  /* 0x0000000406097c10 */ /* 0x004fe2000fffe0ff */
[C---:B------:R-:W-:Y:S01]  /*0ed0*/  IMAD R17, R16.reuse, 0x4, R5 ;  /* 0x0000000410117824 */ /* 0x040fe200078e0205 */
[----:B------:R-:W-:Y:S01]  /*0ee0*/  BAR.SYNC.DEFER_BLOCKING 0x0 ;  /* 0x0000000000007b1d */ /* 0x000fe20000010000 */
[C---:B------:R-:W-:Y:S02]  /*0ef0*/  IMAD R25, R16.reuse, 0x4, R11 ;  /* 0x0000000410197824 */ /* 0x040fe400078e020b */
[----:B------:R-:W-:Y:S01]  /*0f00*/  IMAD R27, R16, 0x4, R9 ;  /* 0x00000004101b7824 */ /* 0x000fe200078e0209 */
[----:B------:R-:W-:-:S02]  /*0f10*/  LOP3.LUT R19, R3, 0x20, R2, 0xfe, !PT ;  /* 0x0000002003137812 */ /* 0x000fc400078efe02 */
[----:B------:R-:W-:Y:S02]  /*0f20*/  LOP3.LUT R18, R3, R2, RZ, 0xfc, !PT ;  /* 0x0000000203127212 */ /* 0x000fe400078efcff */
[----:B------:R-:W-:Y:S01]  /*0f30*/  LOP3.LUT R20, R3, 0x10, R2, 0xfe, !PT ;  /* 0x0000001003147812 */ /* 0x000fe200078efe02 */
[----:B------:R-:W-:-:S04]  /*0f40*/  IMAD.HI R22, R19, 0x2aaaaaab, RZ ;  /* 0x2aaaaaab13167827 */ /* 0x000fc800078e02ff */
[----:B------:R-:W-:Y:S01]  /*0f50*/  IMAD.HI R21, R18, 0x2aaaaaab, RZ ;  /* 0x2aaaaaab12157827 */ /* 0x000fe200078e02ff */
[----:B------:R-:W-:Y:S01]  /*0f60*/  SHF.R.U32.HI R23, RZ, 0x1f, R22 ;  /* 0x0000001fff177819 */ /* 0x000fe20000011616 */
[----:B------:R-:W-:Y:S04]  /*0f70*/  LDS R4, [R17] ;  /* 0x0000000011047984 */ /* 0x000fe80000000800 */
[----:B------:R-:W-:Y:S04]  /*0f80*/  LDS R5, [R17+0x4] ;  /* 0x0000040011057984 */ /* 0x000fe80000000800 */
[----:B------:R-:W-:Y:S04]  /*0f90*/  LDS R6, [R17+0x8] ;  /* 0x0000080011067984 */ /* 0x000fe80000000800 */
[----:B------:R1:W2:Y:S04]  /*0fa0*/  LDS R7, [R17+0xc] ;  /* 0x00000c0011077984 */ /* 0x0002a80000000800 */
[----:B------:R-:W-:Y:S04]  /*0fb0*/  LDS R8, [R25+0x1000] ;  /* 0x0010000019087984 */ /* 0x000fe80000000800 */
[----:B------:R-:W-:Y:S04]  /*0fc0*/  LDS R9, [R25+0x1004] ;  /* 0x0010040019097984 */ /* 0x000fe80000000800 */
[----:B------:R-:W-:Y:S04]  /*0fd0*/  LDS R10, [R25+0x1008] ;  /* 0x00100800190a7984 */ /* 0x000fe80000000800 */
[----:B------:R-:W3:Y:S04]  /*0fe0*/  LDS R11, [R25+0x100c] ;  /* 0x00100c00190b7984 */ /* 0x000ee80000000800 */
[----:B------:R-:W-:Y:S04]  /*0ff0*/  LDS R12, [R27+0x2000] ;  /* 0x002000001b0c7984 */ /* 0x000fe80000000800 */
[----:B------:R-:W-:Y:S04]  /*1000*/  LDS R13, [R27+0x2004] ;  /* 0x002004001b0d7984 */ /* 0x000fe80000000800 */
[----:B------:R-:W-:Y:S04]  /*1010*/  LDS R14, [R27+0x2008] ;  /* 0x002008001b0e7984 */ /* 0x000fe80000000800 */
[----:B------:R4:W5:Y:S01]  /*1020*/  LDS R15, [R27+0x200c] ;  /* 0x00200c001b0f7984 */ /* 0x0009620000000800 */
[----:B------:R-:W-:Y:S01]  /*1030*/  IMAD.HI R24, R20, 0x2aaaaaab, RZ ;  /* 0x2aaaaaab14187827 */ /* 0x000fe200078e02ff */
[----:B-1----:R-:W-:-:S02]  /*1040*/  LOP3.LUT R17, R3, 0x30, R2, 0xfe, !PT ;  /* 0x0000003003117812 */ /* 0x002fc400078efe02 */
[----:B------:R-:W1:Y:S01]  /*1050*/  LDC.64 R2, c[0x0][0x238] ;  /* 0x00008e00ff027b82 */ /* 0x000e620000000a00 */
[----:B------:R-:W-:Y:S02]  /*1060*/  LEA.HI.SX32 R22, R22, R23, 0x1a ;  /* 0x0000001716167211 */ /* 0x000fe400078fd2ff */
[----:B------:R-:W-:Y:S02]  /*1070*/  SHF.R.U32.HI R26, RZ, 0x1f, R21 ;  /* 0x0000001fff1a7819 */ /* 0x000fe40000011615 */
[----:B------:R-:W-:Y:S02]  /*1080*/  SHF.R.U32.HI R23, RZ, 0x1f, R24 ;  /* 0x0000001fff177819 */ /* 0x000fe40000011618 */
[----:B------:R-:W-:Y:S02]  /*1090*/  ISETP.GE.AND P0, PT, R0, 0x24, PT ;  /* 0x000000240000780c */ /* 0x000fe40003f06270 */
[----:B------:R-:W-:Y:S02]  /*10a0*/  LEA.HI.SX32 R21, R21, R26, 0x1a ;  /* 0x0000001a15157211 */ /* 0x000fe400078fd2ff */
[----:B------:R-:W-:-:S02]  /*10b0*/  LEA.HI.SX32 R23, R24, R23, 0x1a ;  /* 0x0000001718177211 */ /* 0x000fc400078fd2ff */
[----:B------:R-:W-:Y:S01]  /*10c0*/  ISETP.LT.AND P1, PT, R19, 0x600, !P0 ;  /* 0x000006001300780c */ /* 0x000fe20004721270 */
[----:B------:R-:W-:Y:S02]  /*10d0*/  IMAD R19, R22, -0x180, R19 ;  /* 0xfffffe8016137824 */ /* 0x000fe400078e0213 */
[----:B----4-:R-:W-:Y:S02]  /*10e0*/  IMAD R27, R21, -0x180, R18 ;  /* 0xfffffe80151b7824 */ /* 0x010fe400078e0212 */
[----:B------:R-:W-:Y:S01]  /*10f0*/  IMAD R25, R23, -0x180, R20 ;  /* 0xfffffe8017197824 */ /* 0x000fe200078e0214 */
[----:B------:R-:W-:Y:S01]  /*1100*/  ISETP.LT.AND P3, PT, R18, 0x600, !P0 ;  /* 0x000006001200780c */ /* 0x000fe20004761270 */
[--C-:B------:R-:W-:Y:S01]  /*1110*/  IMAD R19, R19, 0x24, R0.reuse ;  /* 0x0000002413137824 */ /* 0x100fe200078e0200 */
[----:B------:R-:W-:Y:S01]  /*1120*/  ISETP.LT.AND P2, PT, R20, 0x600, !P0 ;  /* 0x000006001400780c */ /* 0x000fe20004741270 */
[--C-:B------:R-:W-:Y:S01]  /*1130*/  IMAD R18, R27, 0x24, R0.reuse ;  /* 0x000000241b127824 */ /* 0x100fe200078e0200 */
[----:B------:R-:W-:Y:S01]  /*1140*/  LOP3.LUT R24, R16, 0xc00, RZ, 0xfc, !PT ;  /* 0x00000c0010187812 */ /* 0x000fe200078efcff */
[----:B------:R-:W-:Y:S01]  /*1150*/  IMAD R20, R25, 0x24, R0 ;  /* 0x0000002419147824 */ /* 0x000fe200078e0200 */
[----:B------:R-:W-:Y:S01]  /*1160*/  ISETP.LT.AND P0, PT, R17, 0x600, !P0 ;  /* 0x000006001100780c */ /* 0x000fe20004701270 */
[----:B------:R-:W-:Y:S01]  /*1170*/  IMAD R25, R22, 0x9900, R19 ;  /* 0x0000990016197824 */ /* 0x000fe200078e0213 */
[----:B------:R-:W-:Y:S01]  /*1180*/  SHF.R.U32.HI R24, RZ, 0x4, R24 ;  /* 0x00000004ff187819 */ /* 0x000fe20000011618 */
[----:B------:R-:W-:-:S02]  /*1190*/  IMAD R19, R21, 0x9900, R18 ;  /* 0x0000990015137824 */ /* 0x000fc400078e0212 */
[----:B------:R-:W-:Y:S01]  /*11a0*/  IMAD R21, R23, 0x9900, R20 ;  /* 0x0000990017157824 */ /* 0x000fe200078e0214 */
[----:B------:R-:W-:Y:S01]  /*11b0*/  LOP3.LUT R24, R24, 0xfc, RZ, 0xc0, !PT ;  /* 0x000000fc18187812 */ /* 0x000fe200078ec0ff */
[----:B-1----:R-:W-:-:S04]  /*11c0*/  IMAD.WIDE R18, R19, 0x4, R2 ;  /* 0x0000000413127825 */ /* 0x002fc800078e0202 */
[----:B------:R-:W-:Y:S01]  /*11d0*/  IMAD.WIDE R20, R21, 0x4, R2 ;  /* 0x0000000415147825 */ /* 0x000fe200078e0202 */
[----:B------:R-:W-:-:S03]  /*11e0*/  IADD3 R27, R24, UR4, RZ ;  /* 0x00000004181b7c10 */ /* 0x000fc6000fffe0ff */
[----:B------:R-:W-:Y:S01]  /*11f0*/  IMAD.WIDE R22, R25, 0x4, R2 ;  /* 0x0000000419167825 */ /* 0x000fe200078e0202 */
[----:B--2---:R1:W-:Y:S04]  /*1200*/  @P3 STG.E.128 desc[UR6][R18.64], R4 ;  /* 0x0000000412003986 */ /* 0x0043e8000c101d06 */
[----:B---3--:R1:W-:Y:S01]  /*1210*/  @P2 STG.E.128 desc[UR6][R20.64], R8 ;  /* 0x0000000814002986 */ /* 0x0083e2000c101d06 */
[----:B------:R-:W-:-:S03]  /*1220*/  IMAD R27, R16, 0x4, R27 ;  /* 0x00000004101b7824 */ /* 0x000fc600078e021b */
[----:B-----5:R1:W-:Y:S01]  /*1230*/  @P1 STG.E.128 desc[UR6][R22.64], R12 ;  /* 0x0000000c16001986 */ /* 0x0203e2000c101d06 */
[----:B------:R-:W-:Y:S05]  /*1240*/  @!P0 EXIT ;  /* 0x000000000000894d */ /* 0x000fea0003800000 */
[----:B-1----:R-:W-:Y:S01]  /*1250*/  LDS R4, [R27+0x3000] ;  /* 0x003000001b047984 */ /* 0x002fe20000000800 */
[----:B------:R-:W-:-:S03]  /*1260*/  IMAD.HI R8, R17, 0x2aaaaaab, RZ ;  /* 0x2aaaaaab11087827 */ /* 0x000fc600078e02ff */
[----:B------:R-:W-:Y:S02]  /*1270*/  LDS R5, [R27+0x3004] ;  /* 0x003004001b057984 */ /* 0x000fe40000000800 */
[----:B------:R-:W-:Y:S02]  /*1280*/  SHF.R.U32.HI R9, RZ, 0x1f, R8 ;  /* 0x0000001fff097819 */ /* 0x000fe40000011608 */
[----:B------:R-:W-:Y:S02]  /*1290*/  LDS R6, [R27+0x3008] ;  /* 0x003008001b067984 */ /* 0x000fe40000000800 */
[----:B------:R-:W-:Y:S02]  /*12a0*/  LEA.HI.SX32 R8, R8, R9, 0x1a ;  /* 0x0000000908087211 */ /* 0x000fe400078fd2ff */
[----:B------:R-:W0:Y:S03]  /*12b0*/  LDS R7, [R27+0x300c] ;  /* 0x00300c001b077984 */ /* 0x000e260000000800 */
[----:B------:R-:W-:-:S04]  /*12c0*/  IMAD R17, R8, -0x180, R17 ;  /* 0xfffffe8008117824 */ /* 0x000fc800078e0211 */
[----:B------:R-:W-:-:S04]  /*12d0*/  IMAD R17, R17, 0x24, R0 ;  /* 0x0000002411117824 */ /* 0x000fc800078e0200 */
[----:B------:R-:W-:-:S04]  /*12e0*/  IMAD R17, R8, 0x9900, R17 ;  /* 0x0000990008117824 */ /* 0x000fc800078e0211 */
[----:B------:R-:W-:-:S05]  /*12f0*/  IMAD.WIDE R2, R17, 0x4, R2 ;  /* 0x0000000411027825 */ /* 0x000fca00078e0202 */
[----:B0-----:R-:W-:Y:S01]  /*1300*/  STG.E.128 desc[UR6][R2.64], R4 ;  /* 0x0000000402007986 */ /* 0x001fe2000c101d06 */
[----:B------:R-:W-:Y:S05]  /*1310*/  EXIT ;  /* 0x000000000000794d */ /* 0x000fea0003800000 */
.L_x_0:
[----:B------:R-:W-:-:S00]  /*1320*/  BRA `(.L_x_0) ;  /* 0xfffffffc00fc7947 */ /* 0x000fc0000383ffff */
[----:B------:R-:W-:-:S00]  /*1330*/  NOP ;  /* 0x0000000000007918 */ /* 0x000fc00000000000 */
        /* <DEDUP_REMOVED lines=12> */
.L_x_1:


//--------------------- .nv.global.init           --------------------------
	.section	.nv.global.init,"aw",@progbits
.nv.global.init:
	.type		_$_str,@object
	.size		_$_str,(_$_str_$_2 - _$_str)
_$_str:
        /*0000*/ 	.byte	0x5f, 0x5f, 0x43, 0x55, 0x44, 0x41, 0x5f, 0x46, 0x54, 0x5a, 0x00
	.type		_$_str_$_2,@object
	.size		_$_str_$_2,(.L_1 - _$_str_$_2)
_$_str_$_2:
        /*000b*/ 	.byte	0x5f, 0x5f, 0x43, 0x55, 0x44, 0x41, 0x5f, 0x50, 0x52, 0x45, 0x43, 0x5f, 0x53, 0x51, 0x52, 0x54
        /*001b*/ 	.byte	0x00
.L_1:


//--------------------- .nv.shared.triton_poi_fused__native_batch_norm_legit_no_training_relu_36 --------------------------
	.section	.nv.shared.triton_poi_fused__native_batch_norm_legit_no_training_relu_36,"aw",@nobits
	.sectionflags	@""
	.align	16
	.zero		1024


//--------------------- .nv.constant0.triton_poi_fused__native_batch_norm_legit_no_training_relu_36 --------------------------
	.section	.nv.constant0.triton_poi_fused__native_batch_norm_legit_no_training_relu_36,"a",@progbits
	.sectionflags	@""
	.align	4
.nv.constant0.triton_poi_fused__native_batch_norm_legit_no_training_relu_36:
	.zero		584
